//
// Generated by NVIDIA NVVM Compiler
//
// Compiler Build ID: CL-36424714
// Cuda compilation tools, release 13.0, V13.0.88
// Based on NVVM 20.0.0
//

.version 9.0
.target sm_100
.address_size 64

	// .globl	_Z6vecAddPiS_S_i

.visible .entry _Z6vecAddPiS_S_i(
	.param .u64 .ptr .align 1 _Z6vecAddPiS_S_i_param_0,
	.param .u64 .ptr .align 1 _Z6vecAddPiS_S_i_param_1,
	.param .u64 .ptr .align 1 _Z6vecAddPiS_S_i_param_2,
	.param .u32 _Z6vecAddPiS_S_i_param_3
)
{
	.reg .pred 	%p<2>;
	.reg .b32 	%r<9>;
	.reg .b64 	%rd<11>;

	ld.param.u64 	%rd1, [_Z6vecAddPiS_S_i_param_0];
	ld.param.u64 	%rd2, [_Z6vecAddPiS_S_i_param_1];
	ld.param.u64 	%rd3, [_Z6vecAddPiS_S_i_param_2];
	ld.param.u32 	%r2, [_Z6vecAddPiS_S_i_param_3];
	mov.u32 	%r3, %tid.x;
	mov.u32 	%r4, %ctaid.x;
	mov.u32 	%r5, %ntid.x;
	mad.lo.s32 	%r1, %r4, %r5, %r3;
	setp.ge.s32 	%p1, %r1, %r2;
	@%p1 bra 	$L__BB0_2;
	cvta.to.global.u64 	%rd4, %rd2;
	cvta.to.global.u64 	%rd5, %rd3;
	cvta.to.global.u64 	%rd6, %rd1;
	mul.wide.s32 	%rd7, %r1, 4;
	add.s64 	%rd8, %rd4, %rd7;
	ld.global.u32 	%r6, [%rd8];
	add.s64 	%rd9, %rd5, %rd7;
	ld.global.u32 	%r7, [%rd9];
	add.s32 	%r8, %r7, %r6;
	add.s64 	%rd10, %rd6, %rd7;
	st.global.u32 	[%rd10], %r8;
$L__BB0_2:
	ret;

}


// ===== COMPILED SASS (sm_100) =====

	.target	sm_100

	.elftype	@"ET_EXEC"


//--------------------- .note.nv.tkinfo           --------------------------
	.section	.note.nv.tkinfo,"",@"SHT_NOTE"
	.sectionflags	@"SHF_NOTE_NV_TKINFO"
	.tkinfo
        /*0018*/ 	.word	0x00000002
        /*0030*/ 	.string	""
        /*0030*/ 	.string	"ptxas"
        /*0030*/ 	.string	"Cuda compilation tools, release 13.0, V13.0.88"
        /*0030*/ 	.string	"Build cuda_13.0.r13.0/compiler.36424714_0"
        /*0030*/ 	.string	"-arch sm_100 -m 64 "



//--------------------- .note.nv.cuinfo           --------------------------
	.section	.note.nv.cuinfo,"",@"SHT_NOTE"
	.sectionflags	@"SHF_NOTE_NV_CUINFO"
        /*0018*/ 	.short	0x0002
        /*001a*/ 	.short	0x0064
        /*001c*/ 	.short	0x0082
	.zero		2


//--------------------- .nv.info                  --------------------------
	.section	.nv.info,"",@"SHT_CUDA_INFO"
	.align	4


	//----- nvinfo : EIATTR_REGCOUNT
	.align		4
        /*0000*/ 	.byte	0x04, 0x2f
        /*0002*/ 	.short	(.L_1 - .L_0)
	.align		4
.L_0:
        /*0004*/ 	.word	index@(_Z6vecAddPiS_S_i)
        /*0008*/ 	.word	0x0000000c


	//----- nvinfo : EIATTR_FRAME_SIZE
	.align		4
.L_1:
        /*000c*/ 	.byte	0x04, 0x11
        /*000e*/ 	.short	(.L_3 - .L_2)
	.align		4
.L_2:
        /*0010*/ 	.word	index@(_Z6vecAddPiS_S_i)
        /*0014*/ 	.word	0x00000000


	//----- nvinfo : EIATTR_MIN_STACK_SIZE
	.align		4
.L_3:
        /*0018*/ 	.byte	0x04, 0x12
        /*001a*/ 	.short	(.L_5 - .L_4)
	.align		4
.L_4:
        /*001c*/ 	.word	index@(_Z6vecAddPiS_S_i)
        /*0020*/ 	.word	0x00000000
.L_5:


//--------------------- .nv.compat                --------------------------
	.section	.nv.compat,"",@"SHT_CUDA_COMPAT_INFO"
	.align	4
        /*0000*/ 	.byte	0x02, 0x09, 0x00, 0x00, 0x02, 0x02, 0x01, 0x00, 0x02, 0x05, 0x05, 0x00, 0x03, 0x07, 0x01, 0x01
        /*0010*/ 	.byte	0x02, 0x03, 0x00, 0x00, 0x02, 0x06, 0x01, 0x00, 0x04, 0x0b, 0x08, 0x00, 0x09, 0x00, 0x00, 0x00
        /*0020*/ 	.byte	0x00, 0x00, 0x00, 0x00


//--------------------- .nv.info._Z6vecAddPiS_S_i --------------------------
	.section	.nv.info._Z6vecAddPiS_S_i,"",@"SHT_CUDA_INFO"
	.sectionflags	@""
	.align	4


	//----- nvinfo : EIATTR_CUDA_API_VERSION
	.align		4
        /*0000*/ 	.byte	0x04, 0x37
        /*0002*/ 	.short	(.L_7 - .L_6)
.L_6:
        /*0004*/ 	.word	0x00000082


	//----- nvinfo : EIATTR_KPARAM_INFO
	.align		4
.L_7:
        /*0008*/ 	.byte	0x04, 0x17
        /*000a*/ 	.short	(.L_9 - .L_8)
.L_8:
        /*000c*/ 	.word	0x00000000
        /*0010*/ 	.short	0x0003
        /*0012*/ 	.short	0x0018
        /*0014*/ 	.byte	0x00, 0xf0, 0x11, 0x00


	//----- nvinfo : EIATTR_KPARAM_INFO
	.align		4
.L_9:
        /*0018*/ 	.byte	0x04, 0x17
        /*001a*/ 	.short	(.L_11 - .L_10)
.L_10:
        /*001c*/ 	.word	0x00000000
        /*0020*/ 	.short	0x0002
        /*0022*/ 	.short	0x0010
        /*0024*/ 	.byte	0x00, 0xf5, 0x21, 0x00


	//----- nvinfo : EIATTR_KPARAM_INFO
	.align		4
.L_11:
        /*0028*/ 	.byte	0x04, 0x17
        /*002a*/ 	.short	(.L_13 - .L_12)
.L_12:
        /*002c*/ 	.word	0x00000000
        /*0030*/ 	.short	0x0001
        /*0032*/ 	.short	0x0008
        /*0034*/ 	.byte	0x00, 0xf5, 0x21, 0x00


	//----- nvinfo : EIATTR_KPARAM_INFO
	.align		4
.L_13:
        /*0038*/ 	.byte	0x04, 0x17
        /*003a*/ 	.short	(.L_15 - .L_14)
.L_14:
        /*003c*/ 	.word	0x00000000
        /*0040*/ 	.short	0x0000
        /*0042*/ 	.short	0x0000
        /*0044*/ 	.byte	0x00, 0xf5, 0x21, 0x00


	//----- nvinfo : EIATTR_SPARSE_MMA_MASK
	.align		4
.L_15:
        /*0048*/ 	.byte	0x03, 0x50
        /*004a*/ 	.short	0x0000


	//----- nvinfo : EIATTR_MAXREG_COUNT
	.align		4
        /*004c*/ 	.byte	0x03, 0x1b
        /*004e*/ 	.short	0x00ff


	//----- nvinfo : EIATTR_MERCURY_ISA_VERSION
	.align		4
        /*0050*/ 	.byte	0x03, 0x5f
        /*0052*/ 	.short	0x0101


	//----- nvinfo : EIATTR_VRC_CTA_INIT_COUNT
	.align		4
        /*0054*/ 	.byte	0x02, 0x4a
	.zero		1
	.zero		1


	//----- nvinfo : EIATTR_EXIT_INSTR_OFFSETS
	.align		4
        /*0058*/ 	.byte	0x04, 0x1c
        /*005a*/ 	.short	(.L_17 - .L_16)


	//   ....[0]....
.L_16:
        /*005c*/ 	.word	0x00000070


	//   ....[1]....
        /*0060*/ 	.word	0x00000130


	//----- nvinfo : EIATTR_CBANK_PARAM_SIZE
	.align		4
.L_17:
        /*0064*/ 	.byte	0x03, 0x19
        /*0066*/ 	.short	0x001c


	//----- nvinfo : EIATTR_PARAM_CBANK
	.align		4
        /*0068*/ 	.byte	0x04, 0x0a
        /*006a*/ 	.short	(.L_19 - .L_18)
	.align		4
.L_18:
        /*006c*/ 	.word	index@(.nv.constant0._Z6vecAddPiS_S_i)
        /*0070*/ 	.short	0x0380
        /*0072*/ 	.short	0x001c


	//----- nvinfo : EIATTR_SW_WAR
	.align		4
.L_19:
        /*0074*/ 	.byte	0x04, 0x36
        /*0076*/ 	.short	(.L_21 - .L_20)
.L_20:
        /*0078*/ 	.word	0x00000008
.L_21:


//--------------------- .nv.callgraph             --------------------------
	.section	.nv.callgraph,"",@"SHT_CUDA_CALLGRAPH"
	.align	4
	.sectionentsize	8
	.align		4
        /*0000*/ 	.word	0x00000000
	.align		4
        /*0004*/ 	.word	0xffffffff
	.align		4
        /*0008*/ 	.word	0x00000000
	.align		4
        /*000c*/ 	.word	0xfffffffe
	.align		4
        /*0010*/ 	.word	0x00000000
	.align		4
        /*0014*/ 	.word	0xfffffffd
	.align		4
        /*0018*/ 	.word	0x00000000
	.align		4
        /*001c*/ 	.word	0xfffffffc


//--------------------- .text._Z6vecAddPiS_S_i    --------------------------
	.section	.text._Z6vecAddPiS_S_i,"ax",@progbits
	.align	128
        .global         _Z6vecAddPiS_S_i
        .type           _Z6vecAddPiS_S_i,@function
        .size           _Z6vecAddPiS_S_i,(.L_x_1 - _Z6vecAddPiS_S_i)
        .other          _Z6vecAddPiS_S_i,@"STO_CUDA_ENTRY STV_DEFAULT"
_Z6vecAddPiS_S_i:
.text._Z6vecAddPiS_S_i:
[----:B------:R-:W-:Y:S01]  /*0000*/  LDC R1, c[0x0][0x37c] ;  /* 0x0000df00ff017b82 */ /* 0x000fe20000000800 */
[----:B------:R-:W0:Y:S07]  /*0010*/  S2R R9, SR_TID.X ;  /* 0x0000000000097919 */ /* 0x000e2e0000002100 */
[----:B------:R-:W0:Y:S01]  /*0020*/  S2UR UR4, SR_CTAID.X ;  /* 0x00000000000479c3 */ /* 0x000e220000002500 */
[----:B------:R-:W1:Y:S07]  /*0030*/  LDCU UR5, c[0x0][0x398] ;  /* 0x00007300ff0577ac */ /* 0x000e6e0008000800 */
[----:B------:R-:W0:Y:S02]  /*0040*/  LDC R0, c[0x0][0x360] ;  /* 0x0000d800ff007b82 */ /* 0x000e240000000800 */
[----:B0-----:R-:W-:-:S05]  /*0050*/  IMAD R9, R0, UR4, R9 ;  /* 0x0000000400097c24 */ /* 0x001fca000f8e0209 */
[----:B-1----:R-:W-:-:S13]  /*0060*/  ISETP.GE.AND P0, PT, R9, UR5, PT ;  /* 0x0000000509007c0c */ /* 0x002fda000bf06270 */
[----:B------:R-:W-:Y:S05]  /*0070*/  @P0 EXIT ;  /* 0x000000000000094d */ /* 0x000fea0003800000 */
[----:B------:R-:W0:Y:S01]  /*0080*/  LDC.64 R2, c[0x0][0x388] ;  /* 0x0000e200ff027b82 */ /* 0x000e220000000a00 */
[----:B------:R-:W1:Y:S07]  /*0090*/  LDCU.64 UR4, c[0x0][0x358] ;  /* 0x00006b00ff0477ac */ /* 0x000e6e0008000a00 */
[----:B------:R-:W2:Y:S08]  /*00a0*/  LDC.64 R4, c[0x0][0x390] ;  /* 0x0000e400ff047b82 */ /* 0x000eb00000000a00 */
[----:B------:R-:W3:Y:S01]  /*00b0*/  LDC.64 R6, c[0x0][0x380] ;  /* 0x0000e000ff067b82 */ /* 0x000ee20000000a00 */
[----:B0-----:R-:W-:-:S06]  /*00c0*/  IMAD.WIDE R2, R9, 0x4, R2 ;  /* 0x0000000409027825 */ /* 0x001fcc00078e0202 */
[----:B-1----:R-:W4:Y:S01]  /*00d0*/  LDG.E R2, desc[UR4][R2.64] ;  /* 0x0000000402027981 */ /* 0x002f22000c1e1900 */
[----:B--2---:R-:W-:-:S06]  /*00e0*/  IMAD.WIDE R4, R9, 0x4, R4 ;  /* 0x0000000409047825 */ /* 0x004fcc00078e0204 */
[----:B------:R-:W4:Y:S01]  /*00f0*/  LDG.E R5, desc[UR4][R4.64] ;  /* 0x0000000404057981 */ /* 0x000f22000c1e1900 */
[----:B---3--:R-:W-:Y:S01]  /*0100*/  IMAD.WIDE R6, R9, 0x4, R6 ;  /* 0x0000000409067825 */ /* 0x008fe200078e0206 */
[----:B----4-:R-:W-:-:S05]  /*0110*/  IADD3 R9, PT, PT, R2, R5, RZ ;  /* 0x0000000502097210 */ /* 0x010fca0007ffe0ff */
[----:B------:R-:W-:Y:S01]  /*0120*/  STG.E desc[UR4][R6.64], R9 ;  /* 0x0000000906007986 */ /* 0x000fe2000c101904 */
[----:B------:R-:W-:Y:S05]  /*0130*/  EXIT ;  /* 0x000000000000794d */ /* 0x000fea0003800000 */
.L_x_0:
[----:B------:R-:W-:-:S00]  /*0140*/  BRA `(.L_x_0) ;  /* 0xfffffffc00fc7947 */ /* 0x000fc0000383ffff */
[----:B------:R-:W-:-:S00]  /*0150*/  NOP ;  /* 0x0000000000007918 */ /* 0x000fc00000000000 */
        /* <DEDUP_REMOVED lines=10> */
.L_x_1:


//--------------------- .nv.shared.reserved.0     --------------------------
	.section	.nv.shared.reserved.0,"aw",@nobits
	.weak		__nv_reservedSMEM_offset_0_alias
	.size		__nv_reservedSMEM_offset_0_alias, 0, 64
	.other		__nv_reservedSMEM_offset_0_alias,@"STO_CUDA_RESERVED_SHARED STV_DEFAULT"
__nv_reservedSMEM_offset_0_alias:
	.zero		0
	.zero		64


//--------------------- .nv.constant0._Z6vecAddPiS_S_i --------------------------
	.section	.nv.constant0._Z6vecAddPiS_S_i,"a",@progbits
	.sectionflags	@""
	.align	4
.nv.constant0._Z6vecAddPiS_S_i:
	.zero		924


//--------------------- SYMBOLS --------------------------

	.type		.nv.reservedSmem.offset0,@object
	.size		.nv.reservedSmem.offset0,0x4
